//
// Generated by NVIDIA NVVM Compiler
//
// Compiler Build ID: CL-36424714
// Cuda compilation tools, release 13.0, V13.0.88
// Based on NVVM 20.0.0
//

.version 9.0
.target sm_100
.address_size 64

	// .globl	_Z25assignment_step_1d_kernelPKdPiPdii
.const .align 4 .u32 K_const;
.const .align 8 .b8 C_const[8192];
// _ZZ13reduce_kernelPKdPdiE5sdata has been demoted

.visible .entry _Z25assignment_step_1d_kernelPKdPiPdii(
	.param .u64 .ptr .align 1 _Z25assignment_step_1d_kernelPKdPiPdii_param_0,
	.param .u64 .ptr .align 1 _Z25assignment_step_1d_kernelPKdPiPdii_param_1,
	.param .u64 .ptr .align 1 _Z25assignment_step_1d_kernelPKdPiPdii_param_2,
	.param .u32 _Z25assignment_step_1d_kernelPKdPiPdii_param_3,
	.param .u32 _Z25assignment_step_1d_kernelPKdPiPdii_param_4
)
{
	.reg .pred 	%p<26>;
	.reg .b32 	%r<72>;
	.reg .b64 	%rd<27>;
	.reg .b64 	%fd<84>;

	ld.param.u64 	%rd3, [_Z25assignment_step_1d_kernelPKdPiPdii_param_0];
	ld.param.u64 	%rd4, [_Z25assignment_step_1d_kernelPKdPiPdii_param_1];
	ld.param.u64 	%rd5, [_Z25assignment_step_1d_kernelPKdPiPdii_param_2];
	ld.param.u32 	%r25, [_Z25assignment_step_1d_kernelPKdPiPdii_param_3];
	ld.param.u32 	%r24, [_Z25assignment_step_1d_kernelPKdPiPdii_param_4];
	mov.u32 	%r26, %ctaid.x;
	mov.u32 	%r27, %ntid.x;
	mov.u32 	%r28, %tid.x;
	mad.lo.s32 	%r1, %r26, %r27, %r28;
	setp.ge.s32 	%p1, %r1, %r25;
	@%p1 bra 	$L__BB0_14;
	cvta.to.global.u64 	%rd6, %rd3;
	mul.wide.s32 	%rd7, %r1, 8;
	add.s64 	%rd8, %rd6, %rd7;
	ld.global.nc.f64 	%fd1, [%rd8];
	setp.lt.s32 	%p2, %r24, 1;
	mov.f64 	%fd83, 0d7E37E43C8800759C;
	mov.b32 	%r71, -1;
	@%p2 bra 	$L__BB0_13;
	and.b32  	%r2, %r24, 7;
	setp.lt.u32 	%p3, %r24, 8;
	mov.b32 	%r71, -1;
	mov.f64 	%fd83, 0d7E37E43C8800759C;
	mov.b32 	%r66, 0;
	@%p3 bra 	$L__BB0_5;
	mov.u64 	%rd10, C_const;
	add.s64 	%rd26, %rd10, 32;
	and.b32  	%r66, %r24, 2147483640;
	mov.b32 	%r71, -1;
	mov.f64 	%fd83, 0d7E37E43C8800759C;
	mov.b32 	%r60, 0;
$L__BB0_4:
	.pragma "nounroll";
	ld.const.f64 	%fd18, [%rd26+-32];
	sub.f64 	%fd19, %fd1, %fd18;
	mul.f64 	%fd20, %fd19, %fd19;
	setp.lt.f64 	%p4, %fd20, %fd83;
	selp.b32 	%r35, %r60, %r71, %p4;
	selp.f64 	%fd21, %fd20, %fd83, %p4;
	ld.const.f64 	%fd22, [%rd26+-24];
	sub.f64 	%fd23, %fd1, %fd22;
	mul.f64 	%fd24, %fd23, %fd23;
	setp.lt.f64 	%p5, %fd24, %fd21;
	add.s32 	%r36, %r60, 1;
	selp.b32 	%r37, %r36, %r35, %p5;
	selp.f64 	%fd25, %fd24, %fd21, %p5;
	ld.const.f64 	%fd26, [%rd26+-16];
	sub.f64 	%fd27, %fd1, %fd26;
	mul.f64 	%fd28, %fd27, %fd27;
	setp.lt.f64 	%p6, %fd28, %fd25;
	add.s32 	%r38, %r60, 2;
	selp.b32 	%r39, %r38, %r37, %p6;
	selp.f64 	%fd29, %fd28, %fd25, %p6;
	ld.const.f64 	%fd30, [%rd26+-8];
	sub.f64 	%fd31, %fd1, %fd30;
	mul.f64 	%fd32, %fd31, %fd31;
	setp.lt.f64 	%p7, %fd32, %fd29;
	add.s32 	%r40, %r60, 3;
	selp.b32 	%r41, %r40, %r39, %p7;
	selp.f64 	%fd33, %fd32, %fd29, %p7;
	ld.const.f64 	%fd34, [%rd26];
	sub.f64 	%fd35, %fd1, %fd34;
	mul.f64 	%fd36, %fd35, %fd35;
	setp.lt.f64 	%p8, %fd36, %fd33;
	add.s32 	%r42, %r60, 4;
	selp.b32 	%r43, %r42, %r41, %p8;
	selp.f64 	%fd37, %fd36, %fd33, %p8;
	ld.const.f64 	%fd38, [%rd26+8];
	sub.f64 	%fd39, %fd1, %fd38;
	mul.f64 	%fd40, %fd39, %fd39;
	setp.lt.f64 	%p9, %fd40, %fd37;
	add.s32 	%r44, %r60, 5;
	selp.b32 	%r45, %r44, %r43, %p9;
	selp.f64 	%fd41, %fd40, %fd37, %p9;
	ld.const.f64 	%fd42, [%rd26+16];
	sub.f64 	%fd43, %fd1, %fd42;
	mul.f64 	%fd44, %fd43, %fd43;
	setp.lt.f64 	%p10, %fd44, %fd41;
	add.s32 	%r46, %r60, 6;
	selp.b32 	%r47, %r46, %r45, %p10;
	selp.f64 	%fd45, %fd44, %fd41, %p10;
	ld.const.f64 	%fd46, [%rd26+24];
	sub.f64 	%fd47, %fd1, %fd46;
	mul.f64 	%fd48, %fd47, %fd47;
	setp.lt.f64 	%p11, %fd48, %fd45;
	add.s32 	%r48, %r60, 7;
	selp.b32 	%r71, %r48, %r47, %p11;
	selp.f64 	%fd83, %fd48, %fd45, %p11;
	add.s64 	%rd26, %rd26, 64;
	add.s32 	%r60, %r60, 8;
	setp.ne.s32 	%p12, %r60, %r66;
	@%p12 bra 	$L__BB0_4;
$L__BB0_5:
	setp.eq.s32 	%p13, %r2, 0;
	@%p13 bra 	$L__BB0_13;
	and.b32  	%r11, %r24, 3;
	setp.lt.u32 	%p14, %r2, 4;
	@%p14 bra 	$L__BB0_8;
	mul.wide.u32 	%rd11, %r66, 8;
	mov.u64 	%rd12, C_const;
	add.s64 	%rd13, %rd12, %rd11;
	ld.const.f64 	%fd50, [%rd13];
	sub.f64 	%fd51, %fd1, %fd50;
	mul.f64 	%fd52, %fd51, %fd51;
	setp.lt.f64 	%p15, %fd52, %fd83;
	selp.b32 	%r50, %r66, %r71, %p15;
	selp.f64 	%fd53, %fd52, %fd83, %p15;
	add.s32 	%r51, %r66, 1;
	ld.const.f64 	%fd54, [%rd13+8];
	sub.f64 	%fd55, %fd1, %fd54;
	mul.f64 	%fd56, %fd55, %fd55;
	setp.lt.f64 	%p16, %fd56, %fd53;
	selp.b32 	%r52, %r51, %r50, %p16;
	selp.f64 	%fd57, %fd56, %fd53, %p16;
	add.s32 	%r53, %r66, 2;
	ld.const.f64 	%fd58, [%rd13+16];
	sub.f64 	%fd59, %fd1, %fd58;
	mul.f64 	%fd60, %fd59, %fd59;
	setp.lt.f64 	%p17, %fd60, %fd57;
	selp.b32 	%r54, %r53, %r52, %p17;
	selp.f64 	%fd61, %fd60, %fd57, %p17;
	add.s32 	%r55, %r66, 3;
	ld.const.f64 	%fd62, [%rd13+24];
	sub.f64 	%fd63, %fd1, %fd62;
	mul.f64 	%fd64, %fd63, %fd63;
	setp.lt.f64 	%p18, %fd64, %fd61;
	selp.b32 	%r71, %r55, %r54, %p18;
	selp.f64 	%fd83, %fd64, %fd61, %p18;
	add.s32 	%r66, %r66, 4;
$L__BB0_8:
	setp.eq.s32 	%p19, %r11, 0;
	@%p19 bra 	$L__BB0_13;
	setp.eq.s32 	%p20, %r11, 1;
	@%p20 bra 	$L__BB0_11;
	mul.wide.u32 	%rd14, %r66, 8;
	mov.u64 	%rd15, C_const;
	add.s64 	%rd16, %rd15, %rd14;
	ld.const.f64 	%fd66, [%rd16];
	sub.f64 	%fd67, %fd1, %fd66;
	mul.f64 	%fd68, %fd67, %fd67;
	setp.lt.f64 	%p21, %fd68, %fd83;
	selp.b32 	%r57, %r66, %r71, %p21;
	selp.f64 	%fd69, %fd68, %fd83, %p21;
	add.s32 	%r58, %r66, 1;
	ld.const.f64 	%fd70, [%rd16+8];
	sub.f64 	%fd71, %fd1, %fd70;
	mul.f64 	%fd72, %fd71, %fd71;
	setp.lt.f64 	%p22, %fd72, %fd69;
	selp.b32 	%r71, %r58, %r57, %p22;
	selp.f64 	%fd83, %fd72, %fd69, %p22;
	add.s32 	%r66, %r66, 2;
$L__BB0_11:
	and.b32  	%r59, %r24, 1;
	setp.eq.b32 	%p23, %r59, 1;
	not.pred 	%p24, %p23;
	@%p24 bra 	$L__BB0_13;
	mul.wide.u32 	%rd17, %r66, 8;
	mov.u64 	%rd18, C_const;
	add.s64 	%rd19, %rd18, %rd17;
	ld.const.f64 	%fd73, [%rd19];
	sub.f64 	%fd74, %fd1, %fd73;
	mul.f64 	%fd75, %fd74, %fd74;
	setp.lt.f64 	%p25, %fd75, %fd83;
	selp.b32 	%r71, %r66, %r71, %p25;
	selp.f64 	%fd83, %fd75, %fd83, %p25;
$L__BB0_13:
	cvta.to.global.u64 	%rd20, %rd4;
	mul.wide.s32 	%rd21, %r1, 4;
	add.s64 	%rd22, %rd20, %rd21;
	st.global.u32 	[%rd22], %r71;
	cvta.to.global.u64 	%rd23, %rd5;
	add.s64 	%rd25, %rd23, %rd7;
	st.global.f64 	[%rd25], %fd83;
$L__BB0_14:
	ret;

}
	// .globl	_Z13reduce_kernelPKdPdi
.visible .entry _Z13reduce_kernelPKdPdi(
	.param .u64 .ptr .align 1 _Z13reduce_kernelPKdPdi_param_0,
	.param .u64 .ptr .align 1 _Z13reduce_kernelPKdPdi_param_1,
	.param .u32 _Z13reduce_kernelPKdPdi_param_2
)
{
	.reg .pred 	%p<6>;
	.reg .b32 	%r<14>;
	.reg .b64 	%rd<9>;
	.reg .b64 	%fd<9>;
	// demoted variable
	.shared .align 8 .b8 _ZZ13reduce_kernelPKdPdiE5sdata[8192];
	ld.param.u64 	%rd1, [_Z13reduce_kernelPKdPdi_param_0];
	ld.param.u64 	%rd2, [_Z13reduce_kernelPKdPdi_param_1];
	ld.param.u32 	%r8, [_Z13reduce_kernelPKdPdi_param_2];
	mov.u32 	%r1, %tid.x;
	mov.u32 	%r2, %ctaid.x;
	mov.u32 	%r13, %ntid.x;
	mad.lo.s32 	%r4, %r2, %r13, %r1;
	setp.ge.s32 	%p1, %r4, %r8;
	mov.f64 	%fd8, 0d0000000000000000;
	@%p1 bra 	$L__BB1_2;
	cvta.to.global.u64 	%rd3, %rd1;
	mul.wide.s32 	%rd4, %r4, 8;
	add.s64 	%rd5, %rd3, %rd4;
	ld.global.nc.f64 	%fd8, [%rd5];
$L__BB1_2:
	shl.b32 	%r9, %r1, 3;
	mov.u32 	%r10, _ZZ13reduce_kernelPKdPdiE5sdata;
	add.s32 	%r5, %r10, %r9;
	st.shared.f64 	[%r5], %fd8;
	bar.sync 	0;
	setp.lt.u32 	%p2, %r13, 2;
	@%p2 bra 	$L__BB1_6;
$L__BB1_3:
	shr.u32 	%r7, %r13, 1;
	setp.ge.u32 	%p3, %r1, %r7;
	@%p3 bra 	$L__BB1_5;
	shl.b32 	%r11, %r7, 3;
	add.s32 	%r12, %r5, %r11;
	ld.shared.f64 	%fd4, [%r12];
	ld.shared.f64 	%fd5, [%r5];
	add.f64 	%fd6, %fd4, %fd5;
	st.shared.f64 	[%r5], %fd6;
$L__BB1_5:
	bar.sync 	0;
	setp.gt.u32 	%p4, %r13, 3;
	mov.u32 	%r13, %r7;
	@%p4 bra 	$L__BB1_3;
$L__BB1_6:
	setp.ne.s32 	%p5, %r1, 0;
	@%p5 bra 	$L__BB1_8;
	ld.shared.f64 	%fd7, [_ZZ13reduce_kernelPKdPdiE5sdata];
	cvta.to.global.u64 	%rd6, %rd2;
	mul.wide.u32 	%rd7, %r2, 8;
	add.s64 	%rd8, %rd6, %rd7;
	st.global.f64 	[%rd8], %fd7;
$L__BB1_8:
	ret;

}


// ===== COMPILED SASS (sm_100) =====

	.target	sm_100

	.elftype	@"ET_EXEC"


//--------------------- .note.nv.tkinfo           --------------------------
	.section	.note.nv.tkinfo,"",@"SHT_NOTE"
	.sectionflags	@"SHF_NOTE_NV_TKINFO"
	.tkinfo
        /*0018*/ 	.word	0x00000002
        /*0030*/ 	.string	""
        /*0030*/ 	.string	"ptxas"
        /*0030*/ 	.string	"Cuda compilation tools, release 13.0, V13.0.88"
        /*0030*/ 	.string	"Build cuda_13.0.r13.0/compiler.36424714_0"
        /*0030*/ 	.string	"-arch sm_100 -m 64 "



//--------------------- .note.nv.cuinfo           --------------------------
	.section	.note.nv.cuinfo,"",@"SHT_NOTE"
	.sectionflags	@"SHF_NOTE_NV_CUINFO"
        /*0018*/ 	.short	0x0002
        /*001a*/ 	.short	0x0064
        /*001c*/ 	.short	0x0082
	.zero		2


//--------------------- .nv.info                  --------------------------
	.section	.nv.info,"",@"SHT_CUDA_INFO"
	.align	4


	//----- nvinfo : EIATTR_REGCOUNT
	.align		4
        /*0000*/ 	.byte	0x04, 0x2f
        /*0002*/ 	.short	(.L_3 - .L_2)
	.align		4
.L_2:
        /*0004*/ 	.word	index@(_Z25assignment_step_1d_kernelPKdPiPdii)
        /*0008*/ 	.word	0x00000013


	//----- nvinfo : EIATTR_FRAME_SIZE
	.align		4
.L_3:
        /*000c*/ 	.byte	0x04, 0x11
        /*000e*/ 	.short	(.L_5 - .L_4)
	.align		4
.L_4:
        /*0010*/ 	.word	index@(_Z25assignment_step_1d_kernelPKdPiPdii)
        /*0014*/ 	.word	0x00000000


	//----- nvinfo : EIATTR_REGCOUNT
	.align		4
.L_5:
        /*0018*/ 	.byte	0x04, 0x2f
        /*001a*/ 	.short	(.L_7 - .L_6)
	.align		4
.L_6:
        /*001c*/ 	.word	index@(_Z13reduce_kernelPKdPdi)
        /*0020*/ 	.word	0x0000000d


	//----- nvinfo : EIATTR_FRAME_SIZE
	.align		4
.L_7:
        /*0024*/ 	.byte	0x04, 0x11
        /*0026*/ 	.short	(.L_9 - .L_8)
	.align		4
.L_8:
        /*0028*/ 	.word	index@(_Z13reduce_kernelPKdPdi)
        /*002c*/ 	.word	0x00000000


	//----- nvinfo : EIATTR_MIN_STACK_SIZE
	.align		4
.L_9:
        /*0030*/ 	.byte	0x04, 0x12
        /*0032*/ 	.short	(.L_11 - .L_10)
	.align		4
.L_10:
        /*0034*/ 	.word	index@(_Z13reduce_kernelPKdPdi)
        /*0038*/ 	.word	0x00000000


	//----- nvinfo : EIATTR_MIN_STACK_SIZE
	.align		4
.L_11:
        /*003c*/ 	.byte	0x04, 0x12
        /*003e*/ 	.short	(.L_13 - .L_12)
	.align		4
.L_12:
        /*0040*/ 	.word	index@(_Z25assignment_step_1d_kernelPKdPiPdii)
        /*0044*/ 	.word	0x00000000
.L_13:


//--------------------- .nv.compat                --------------------------
	.section	.nv.compat,"",@"SHT_CUDA_COMPAT_INFO"
	.align	4
        /*0000*/ 	.byte	0x02, 0x09, 0x00, 0x00, 0x02, 0x02, 0x01, 0x00, 0x02, 0x05, 0x05, 0x00, 0x03, 0x07, 0x01, 0x01
        /*0010*/ 	.byte	0x02, 0x03, 0x00, 0x00, 0x02, 0x06, 0x01, 0x00, 0x04, 0x0b, 0x08, 0x00, 0x01, 0x00, 0x00, 0x00
        /*0020*/ 	.byte	0x00, 0x00, 0x00, 0x00


//--------------------- .nv.info._Z13reduce_kernelPKdPdi --------------------------
	.section	.nv.info._Z13reduce_kernelPKdPdi,"",@"SHT_CUDA_INFO"
	.sectionflags	@""
	.align	4


	//----- nvinfo : EIATTR_CUDA_API_VERSION
	.align		4
        /*0000*/ 	.byte	0x04, 0x37
        /*0002*/ 	.short	(.L_15 - .L_14)
.L_14:
        /*0004*/ 	.word	0x00000082


	//----- nvinfo : EIATTR_KPARAM_INFO
	.align		4
.L_15:
        /*0008*/ 	.byte	0x04, 0x17
        /*000a*/ 	.short	(.L_17 - .L_16)
.L_16:
        /*000c*/ 	.word	0x00000000
        /*0010*/ 	.short	0x0002
        /*0012*/ 	.short	0x0010
        /*0014*/ 	.byte	0x00, 0xf0, 0x11, 0x00


	//----- nvinfo : EIATTR_KPARAM_INFO
	.align		4
.L_17:
        /*0018*/ 	.byte	0x04, 0x17
        /*001a*/ 	.short	(.L_19 - .L_18)
.L_18:
        /*001c*/ 	.word	0x00000000
        /*0020*/ 	.short	0x0001
        /*0022*/ 	.short	0x0008
        /*0024*/ 	.byte	0x00, 0xf5, 0x21, 0x00


	//----- nvinfo : EIATTR_KPARAM_INFO
	.align		4
.L_19:
        /*0028*/ 	.byte	0x04, 0x17
        /*002a*/ 	.short	(.L_21 - .L_20)
.L_20:
        /*002c*/ 	.word	0x00000000
        /*0030*/ 	.short	0x0000
        /*0032*/ 	.short	0x0000
        /*0034*/ 	.byte	0x00, 0xf5, 0x21, 0x00


	//----- nvinfo : EIATTR_SPARSE_MMA_MASK
	.align		4
.L_21:
        /*0038*/ 	.byte	0x03, 0x50
        /*003a*/ 	.short	0x0000


	//----- nvinfo : EIATTR_MAXREG_COUNT
	.align		4
        /*003c*/ 	.byte	0x03, 0x1b
        /*003e*/ 	.short	0x00ff


	//----- nvinfo : EIATTR_NUM_BARRIERS
	.align		4
        /*0040*/ 	.byte	0x02, 0x4c
        /*0042*/ 	.byte	0x01
	.zero		1


	//----- nvinfo : EIATTR_MERCURY_ISA_VERSION
	.align		4
        /*0044*/ 	.byte	0x03, 0x5f
        /*0046*/ 	.short	0x0101


	//----- nvinfo : EIATTR_VRC_CTA_INIT_COUNT
	.align		4
        /*0048*/ 	.byte	0x02, 0x4a
	.zero		1
	.zero		1


	//----- nvinfo : EIATTR_EXIT_INSTR_OFFSETS
	.align		4
        /*004c*/ 	.byte	0x04, 0x1c
        /*004e*/ 	.short	(.L_23 - .L_22)


	//   ....[0]....
.L_22:
        /*0050*/ 	.word	0x00000210


	//   ....[1]....
        /*0054*/ 	.word	0x00000290


	//----- nvinfo : EIATTR_CBANK_PARAM_SIZE
	.align		4
.L_23:
        /*0058*/ 	.byte	0x03, 0x19
        /*005a*/ 	.short	0x0014


	//----- nvinfo : EIATTR_PARAM_CBANK
	.align		4
        /*005c*/ 	.byte	0x04, 0x0a
        /*005e*/ 	.short	(.L_25 - .L_24)
	.align		4
.L_24:
        /*0060*/ 	.word	index@(.nv.constant0._Z13reduce_kernelPKdPdi)
        /*0064*/ 	.short	0x0380
        /*0066*/ 	.short	0x0014


	//----- nvinfo : EIATTR_SW_WAR
	.align		4
.L_25:
        /*0068*/ 	.byte	0x04, 0x36
        /*006a*/ 	.short	(.L_27 - .L_26)
.L_26:
        /*006c*/ 	.word	0x00000008
.L_27:


//--------------------- .nv.info._Z25assignment_step_1d_kernelPKdPiPdii --------------------------
	.section	.nv.info._Z25assignment_step_1d_kernelPKdPiPdii,"",@"SHT_CUDA_INFO"
	.sectionflags	@""
	.align	4


	//----- nvinfo : EIATTR_CUDA_API_VERSION
	.align		4
        /*0000*/ 	.byte	0x04, 0x37
        /*0002*/ 	.short	(.L_29 - .L_28)
.L_28:
        /*0004*/ 	.word	0x00000082


	//----- nvinfo : EIATTR_KPARAM_INFO
	.align		4
.L_29:
        /*0008*/ 	.byte	0x04, 0x17
        /*000a*/ 	.short	(.L_31 - .L_30)
.L_30:
        /*000c*/ 	.word	0x00000000
        /*0010*/ 	.short	0x0004
        /*0012*/ 	.short	0x001c
        /*0014*/ 	.byte	0x00, 0xf0, 0x11, 0x00


	//----- nvinfo : EIATTR_KPARAM_INFO
	.align		4
.L_31:
        /*0018*/ 	.byte	0x04, 0x17
        /*001a*/ 	.short	(.L_33 - .L_32)
.L_32:
        /*001c*/ 	.word	0x00000000
        /*0020*/ 	.short	0x0003
        /*0022*/ 	.short	0x0018
        /*0024*/ 	.byte	0x00, 0xf0, 0x11, 0x00


	//----- nvinfo : EIATTR_KPARAM_INFO
	.align		4
.L_33:
        /*0028*/ 	.byte	0x04, 0x17
        /*002a*/ 	.short	(.L_35 - .L_34)
.L_34:
        /*002c*/ 	.word	0x00000000
        /*0030*/ 	.short	0x0002
        /*0032*/ 	.short	0x0010
        /*0034*/ 	.byte	0x00, 0xf5, 0x21, 0x00


	//----- nvinfo : EIATTR_KPARAM_INFO
	.align		4
.L_35:
        /*0038*/ 	.byte	0x04, 0x17
        /*003a*/ 	.short	(.L_37 - .L_36)
.L_36:
        /*003c*/ 	.word	0x00000000
        /*0040*/ 	.short	0x0001
        /*0042*/ 	.short	0x0008
        /*0044*/ 	.byte	0x00, 0xf5, 0x21, 0x00


	//----- nvinfo : EIATTR_KPARAM_INFO
	.align		4
.L_37:
        /*0048*/ 	.byte	0x04, 0x17
        /*004a*/ 	.short	(.L_39 - .L_38)
.L_38:
        /*004c*/ 	.word	0x00000000
        /*0050*/ 	.short	0x0000
        /*0052*/ 	.short	0x0000
        /*0054*/ 	.byte	0x00, 0xf5, 0x21, 0x00


	//----- nvinfo : EIATTR_SPARSE_MMA_MASK
	.align		4
.L_39:
        /*0058*/ 	.byte	0x03, 0x50
        /*005a*/ 	.short	0x0000


	//----- nvinfo : EIATTR_MAXREG_COUNT
	.align		4
        /*005c*/ 	.byte	0x03, 0x1b
        /*005e*/ 	.short	0x00ff


	//----- nvinfo : EIATTR_MERCURY_ISA_VERSION
	.align		4
        /*0060*/ 	.byte	0x03, 0x5f
        /*0062*/ 	.short	0x0101


	//----- nvinfo : EIATTR_VRC_CTA_INIT_COUNT
	.align		4
        /*0064*/ 	.byte	0x02, 0x4a
	.zero		1
	.zero		1


	//----- nvinfo : EIATTR_EXIT_INSTR_OFFSETS
	.align		4
        /*0068*/ 	.byte	0x04, 0x1c
        /*006a*/ 	.short	(.L_41 - .L_40)


	//   ....[0]....
.L_40:
        /*006c*/ 	.word	0x00000070


	//   ....[1]....
        /*0070*/ 	.word	0x00000a70


	//----- nvinfo : EIATTR_CBANK_PARAM_SIZE
	.align		4
.L_41:
        /*0074*/ 	.byte	0x03, 0x19
        /*0076*/ 	.short	0x0020


	//----- nvinfo : EIATTR_PARAM_CBANK
	.align		4
        /*0078*/ 	.byte	0x04, 0x0a
        /*007a*/ 	.short	(.L_43 - .L_42)
	.align		4
.L_42:
        /*007c*/ 	.word	index@(.nv.constant0._Z25assignment_step_1d_kernelPKdPiPdii)
        /*0080*/ 	.short	0x0380
        /*0082*/ 	.short	0x0020


	//----- nvinfo : EIATTR_SW_WAR
	.align		4
.L_43:
        /*0084*/ 	.byte	0x04, 0x36
        /*0086*/ 	.short	(.L_45 - .L_44)
.L_44:
        /*0088*/ 	.word	0x00000008
.L_45:


//--------------------- .nv.callgraph             --------------------------
	.section	.nv.callgraph,"",@"SHT_CUDA_CALLGRAPH"
	.align	4
	.sectionentsize	8
	.align		4
        /*0000*/ 	.word	0x00000000
	.align		4
        /*0004*/ 	.word	0xffffffff
	.align		4
        /*0008*/ 	.word	0x00000000
	.align		4
        /*000c*/ 	.word	0xfffffffe
	.align		4
        /*0010*/ 	.word	0x00000000
	.align		4
        /*0014*/ 	.word	0xfffffffd
	.align		4
        /*0018*/ 	.word	0x00000000
	.align		4
        /*001c*/ 	.word	0xfffffffc


//--------------------- .nv.constant3             --------------------------
	.section	.nv.constant3,"a",@progbits
	.align	8
.nv.constant3:
	.type		K_const,@object
	.size		K_const,(.L_0 - K_const)
K_const:
	.zero		4
.L_0:
	.zero		4
	.type		C_const,@object
	.size		C_const,(.L_1 - C_const)
C_const:
	.zero		8192
.L_1:


//--------------------- .text._Z13reduce_kernelPKdPdi --------------------------
	.section	.text._Z13reduce_kernelPKdPdi,"ax",@progbits
	.align	128
        .global         _Z13reduce_kernelPKdPdi
        .type           _Z13reduce_kernelPKdPdi,@function
        .size           _Z13reduce_kernelPKdPdi,(.L_x_9 - _Z13reduce_kernelPKdPdi)
        .other          _Z13reduce_kernelPKdPdi,@"STO_CUDA_ENTRY STV_DEFAULT"
_Z13reduce_kernelPKdPdi:
.text._Z13reduce_kernelPKdPdi:
[----:B------:R-:W-:Y:S01]  /*0000*/  LDC R1, c[0x0][0x37c] ;  /* 0x0000df00ff017b82 */ /* 0x000fe20000000800 */
[----:B------:R-:W0:Y:S01]  /*0010*/  S2R R8, SR_TID.X ;  /* 0x0000000000087919 */ /* 0x000e220000002100 */
[----:B------:R-:W0:Y:S01]  /*0020*/  LDCU UR8, c[0x0][0x360] ;  /* 0x00006c00ff0877ac */ /* 0x000e220008000800 */
[----:B------:R-:W-:Y:S01]  /*0030*/  CS2R R2, SRZ ;  /* 0x0000000000027805 */ /* 0x000fe2000001ff00 */
[----:B------:R-:W0:Y:S01]  /*0040*/  S2R R9, SR_CTAID.X ;  /* 0x0000000000097919 */ /* 0x000e220000002500 */
[----:B------:R-:W1:Y:S01]  /*0050*/  LDCU UR4, c[0x0][0x390] ;  /* 0x00007200ff0477ac */ /* 0x000e620008000800 */
[----:B------:R-:W2:Y:S01]  /*0060*/  LDCU.64 UR6, c[0x0][0x358] ;  /* 0x00006b00ff0677ac */ /* 0x000ea20008000a00 */
[----:B0-----:R-:W-:-:S05]  /*0070*/  IMAD R7, R9, UR8, R8 ;  /* 0x0000000809077c24 */ /* 0x001fca000f8e0208 */
[----:B-1----:R-:W-:-:S13]  /*0080*/  ISETP.GE.AND P0, PT, R7, UR4, PT ;  /* 0x0000000407007c0c */ /* 0x002fda000bf06270 */
[----:B------:R-:W0:Y:S02]  /*0090*/  @!P0 LDC.64 R4, c[0x0][0x380] ;  /* 0x0000e000ff048b82 */ /* 0x000e240000000a00 */
[----:B0-----:R-:W-:-:S05]  /*00a0*/  @!P0 IMAD.WIDE R4, R7, 0x8, R4 ;  /* 0x0000000807048825 */ /* 0x001fca00078e0204 */
[----:B--2---:R-:W2:Y:S01]  /*00b0*/  @!P0 LDG.E.64.CONSTANT R2, desc[UR6][R4.64] ;  /* 0x0000000604028981 */ /* 0x004ea2000c1e9b00 */
[----:B------:R-:W0:Y:S01]  /*00c0*/  S2UR UR5, SR_CgaCtaId ;  /* 0x00000000000579c3 */ /* 0x000e220000008800 */
[----:B------:R-:W-:Y:S01]  /*00d0*/  IMAD.U32 R0, RZ, RZ, UR8 ;  /* 0x00000008ff007e24 */ /* 0x000fe2000f8e00ff */
[----:B------:R-:W-:Y:S01]  /*00e0*/  UMOV UR4, 0x400 ;  /* 0x0000040000047882 */ /* 0x000fe20000000000 */
[----:B------:R-:W-:-:S03]  /*00f0*/  ISETP.NE.AND P0, PT, R8, RZ, PT ;  /* 0x000000ff0800720c */ /* 0x000fc60003f05270 */
[----:B------:R-:W-:Y:S01]  /*0100*/  ISETP.GE.U32.AND P1, PT, R0, 0x2, PT ;  /* 0x000000020000780c */ /* 0x000fe20003f26070 */
[----:B0-----:R-:W-:-:S06]  /*0110*/  ULEA UR4, UR5, UR4, 0x18 ;  /* 0x0000000405047291 */ /* 0x001fcc000f8ec0ff */
[----:B------:R-:W-:-:S05]  /*0120*/  LEA R7, R8, UR4, 0x3 ;  /* 0x0000000408077c11 */ /* 0x000fca000f8e18ff */
[----:B--2---:R0:W-:Y:S01]  /*0130*/  STS.64 [R7], R2 ;  /* 0x0000000207007388 */ /* 0x0041e20000000a00 */
[----:B------:R-:W-:Y:S06]  /*0140*/  BAR.SYNC.DEFER_BLOCKING 0x0 ;  /* 0x0000000000007b1d */ /* 0x000fec0000010000 */
[----:B------:R-:W-:Y:S05]  /*0150*/  @!P1 BRA `(.L_x_0) ;  /* 0x00000000002c9947 */ /* 0x000fea0003800000 */
.L_x_1:
[----:B------:R-:W-:-:S04]  /*0160*/  SHF.R.U32.HI R10, RZ, 0x1, R0 ;  /* 0x00000001ff0a7819 */ /* 0x000fc80000011600 */
[----:B------:R-:W-:-:S13]  /*0170*/  ISETP.GE.U32.AND P1, PT, R8, R10, PT ;  /* 0x0000000a0800720c */ /* 0x000fda0003f26070 */
[----:B------:R-:W-:Y:S01]  /*0180*/  @!P1 IMAD R6, R10, 0x8, R7 ;  /* 0x000000080a069824 */ /* 0x000fe200078e0207 */
[----:B------:R-:W-:Y:S04]  /*0190*/  @!P1 LDS.64 R4, [R7] ;  /* 0x0000000007049984 */ /* 0x000fe80000000a00 */
[----:B0-----:R-:W0:Y:S02]  /*01a0*/  @!P1 LDS.64 R2, [R6] ;  /* 0x0000000006029984 */ /* 0x001e240000000a00 */
[----:B0-----:R-:W-:-:S07]  /*01b0*/  @!P1 DADD R2, R2, R4 ;  /* 0x0000000002029229 */ /* 0x001fce0000000004 */
[----:B------:R1:W-:Y:S01]  /*01c0*/  @!P1 STS.64 [R7], R2 ;  /* 0x0000000207009388 */ /* 0x0003e20000000a00 */
[----:B------:R-:W-:Y:S01]  /*01d0*/  BAR.SYNC.DEFER_BLOCKING 0x0 ;  /* 0x0000000000007b1d */ /* 0x000fe20000010000 */
[----:B------:R-:W-:Y:S01]  /*01e0*/  ISETP.GT.U32.AND P1, PT, R0, 0x3, PT ;  /* 0x000000030000780c */ /* 0x000fe20003f24070 */
[----:B------:R-:W-:-:S12]  /*01f0*/  IMAD.MOV.U32 R0, RZ, RZ, R10 ;  /* 0x000000ffff007224 */ /* 0x000fd800078e000a */
[----:B-1----:R-:W-:Y:S05]  /*0200*/  @P1 BRA `(.L_x_1) ;  /* 0xfffffffc00d41947 */ /* 0x002fea000383ffff */
.L_x_0:
[----:B------:R-:W-:Y:S05]  /*0210*/  @P0 EXIT ;  /* 0x000000000000094d */ /* 0x000fea0003800000 */
[----:B------:R-:W1:Y:S01]  /*0220*/  S2UR UR5, SR_CgaCtaId ;  /* 0x00000000000579c3 */ /* 0x000e620000008800 */
[----:B------:R-:W-:-:S07]  /*0230*/  UMOV UR4, 0x400 ;  /* 0x0000040000047882 */ /* 0x000fce0000000000 */
[----:B------:R-:W2:Y:S01]  /*0240*/  LDC.64 R4, c[0x0][0x388] ;  /* 0x0000e200ff047b82 */ /* 0x000ea20000000a00 */
[----:B-1----:R-:W-:Y:S01]  /*0250*/  ULEA UR4, UR5, UR4, 0x18 ;  /* 0x0000000405047291 */ /* 0x002fe2000f8ec0ff */
[----:B--2---:R-:W-:-:S08]  /*0260*/  IMAD.WIDE.U32 R4, R9, 0x8, R4 ;  /* 0x0000000809047825 */ /* 0x004fd000078e0004 */
[----:B0-----:R-:W0:Y:S04]  /*0270*/  LDS.64 R2, [UR4] ;  /* 0x00000004ff027984 */ /* 0x001e280008000a00 */
[----:B0-----:R-:W-:Y:S01]  /*0280*/  STG.E.64 desc[UR6][R4.64], R2 ;  /* 0x0000000204007986 */ /* 0x001fe2000c101b06 */
[----:B------:R-:W-:Y:S05]  /*0290*/  EXIT ;  /* 0x000000000000794d */ /* 0x000fea0003800000 */
.L_x_2:
[----:B------:R-:W-:-:S00]  /*02a0*/  BRA `(.L_x_2) ;  /* 0xfffffffc00fc7947 */ /* 0x000fc0000383ffff */
[----:B------:R-:W-:-:S00]  /*02b0*/  NOP ;  /* 0x0000000000007918 */ /* 0x000fc00000000000 */
        /* <DEDUP_REMOVED lines=12> */
.L_x_9:


//--------------------- .text._Z25assignment_step_1d_kernelPKdPiPdii --------------------------
	.section	.text._Z25assignment_step_1d_kernelPKdPiPdii,"ax",@progbits
	.align	128
        .global         _Z25assignment_step_1d_kernelPKdPiPdii
        .type           _Z25assignment_step_1d_kernelPKdPiPdii,@function
        .size           _Z25assignment_step_1d_kernelPKdPiPdii,(.L_x_10 - _Z25assignment_step_1d_kernelPKdPiPdii)
        .other          _Z25assignment_step_1d_kernelPKdPiPdii,@"STO_CUDA_ENTRY STV_DEFAULT"
_Z25assignment_step_1d_kernelPKdPiPdii:
.text._Z25assignment_step_1d_kernelPKdPiPdii:
[----:B------:R-:W-:Y:S01]  /*0000*/  LDC R1, c[0x0][0x37c] ;  /* 0x0000df00ff017b82 */ /* 0x000fe20000000800 */
[----:B------:R-:W0:Y:S07]  /*0010*/  S2R R3, SR_TID.X ;  /* 0x0000000000037919 */ /* 0x000e2e0000002100 */
[----:B------:R-:W0:Y:S01]  /*0020*/  S2UR UR4, SR_CTAID.X ;  /* 0x00000000000479c3 */ /* 0x000e220000002500 */
[----:B------:R-:W1:Y:S07]  /*0030*/  LDCU UR5, c[0x0][0x398] ;  /* 0x00007300ff0577ac */ /* 0x000e6e0008000800 */
[----:B------:R-:W0:Y:S02]  /*0040*/  LDC R0, c[0x0][0x360] ;  /* 0x0000d800ff007b82 */ /* 0x000e240000000800 */
[----:B0-----:R-:W-:-:S05]  /*0050*/  IMAD R0, R0, UR4, R3 ;  /* 0x0000000400007c24 */ /* 0x001fca000f8e0203 */
[----:B-1----:R-:W-:-:S13]  /*0060*/  ISETP.GE.AND P0, PT, R0, UR5, PT ;  /* 0x0000000500007c0c */ /* 0x002fda000bf06270 */
[----:B------:R-:W-:Y:S05]  /*0070*/  @P0 EXIT ;  /* 0x000000000000094d */ /* 0x000fea0003800000 */
[----:B------:R-:W0:Y:S01]  /*0080*/  LDCU UR4, c[0x0][0x39c] ;  /* 0x00007380ff0477ac */ /* 0x000e220008000800 */
[----:B------:R-:W-:Y:S02]  /*0090*/  IMAD.MOV.U32 R4, RZ, RZ, -0x1 ;  /* 0xffffffffff047424 */ /* 0x000fe400078e00ff */
[----:B------:R-:W-:Y:S01]  /*00a0*/  IMAD.MOV.U32 R8, RZ, RZ, -0x77ff8a64 ;  /* 0x8800759cff087424 */ /* 0x000fe200078e00ff */
[----:B------:R-:W1:Y:S01]  /*00b0*/  LDCU.64 UR10, c[0x0][0x358] ;  /* 0x00006b00ff0a77ac */ /* 0x000e620008000a00 */
[----:B------:R-:W-:Y:S01]  /*00c0*/  IMAD.MOV.U32 R9, RZ, RZ, 0x7e37e43c ;  /* 0x7e37e43cff097424 */ /* 0x000fe200078e00ff */
[----:B0-----:R-:W-:-:S09]  /*00d0*/  UISETP.GE.AND UP0, UPT, UR4, 0x1, UPT ;  /* 0x000000010400788c */ /* 0x001fd2000bf06270 */
[----:B-1----:R-:W-:Y:S05]  /*00e0*/  BRA.U !UP0, `(.L_x_3) ;  /* 0x0000000908487547 */ /* 0x002fea000b800000 */
[----:B------:R-:W0:Y:S02]  /*00f0*/  LDC.64 R2, c[0x0][0x380] ;  /* 0x0000e000ff027b82 */ /* 0x000e240000000a00 */
[----:B0-----:R-:W-:-:S06]  /*0100*/  IMAD.WIDE R2, R0, 0x8, R2 ;  /* 0x0000000800027825 */ /* 0x001fcc00078e0202 */
[----:B------:R-:W5:Y:S01]  /*0110*/  LDG.E.64.CONSTANT R2, desc[UR10][R2.64] ;  /* 0x0000000a02027981 */ /* 0x000f62000c1e9b00 */
[----:B------:R-:W-:Y:S01]  /*0120*/  UISETP.GE.U32.AND UP0, UPT, UR4, 0x8, UPT ;  /* 0x000000080400788c */ /* 0x000fe2000bf06070 */
[----:B------:R-:W-:Y:S01]  /*0130*/  IMAD.MOV.U32 R4, RZ, RZ, -0x1 ;  /* 0xffffffffff047424 */ /* 0x000fe200078e00ff */
[----:B------:R-:W-:Y:S01]  /*0140*/  ULOP3.LUT UR5, UR4, 0x7, URZ, 0xc0, !UPT ;  /* 0x0000000704057892 */ /* 0x000fe2000f8ec0ff */
[----:B------:R-:W-:Y:S02]  /*0150*/  IMAD.MOV.U32 R5, RZ, RZ, RZ ;  /* 0x000000ffff057224 */ /* 0x000fe400078e00ff */
[----:B------:R-:W-:Y:S01]  /*0160*/  IMAD.MOV.U32 R8, RZ, RZ, -0x77ff8a64 ;  /* 0x8800759cff087424 */ /* 0x000fe200078e00ff */
[----:B------:R-:W-:Y:S01]  /*0170*/  UISETP.NE.AND UP1, UPT, UR5, URZ, UPT ;  /* 0x000000ff0500728c */ /* 0x000fe2000bf25270 */
[----:B------:R-:W-:Y:S02]  /*0180*/  IMAD.MOV.U32 R9, RZ, RZ, 0x7e37e43c ;  /* 0x7e37e43cff097424 */ /* 0x000fe400078e00ff */
[----:B------:R-:W-:Y:S08]  /*0190*/  BRA.U !UP0, `(.L_x_4) ;  /* 0x00000005080c7547 */ /* 0x000ff0000b800000 */
[----:B------:R-:W-:Y:S01]  /*01a0*/  ULOP3.LUT UR6, UR4, 0x7ffffff8, URZ, 0xc0, !UPT ;  /* 0x7ffffff804067892 */ /* 0x000fe2000f8ec0ff */
[----:B------:R-:W-:Y:S01]  /*01b0*/  IMAD.MOV.U32 R4, RZ, RZ, -0x1 ;  /* 0xffffffffff047424 */ /* 0x000fe200078e00ff */
[----:B------:R-:W-:Y:S01]  /*01c0*/  UMOV UR12, 0x28 ;  /* 0x00000028000c7882 */ /* 0x000fe20000000000 */
[----:B------:R-:W-:Y:S02]  /*01d0*/  IMAD.MOV.U32 R6, RZ, RZ, RZ ;  /* 0x000000ffff067224 */ /* 0x000fe400078e00ff */
[----:B------:R-:W-:Y:S02]  /*01e0*/  IMAD.MOV.U32 R8, RZ, RZ, -0x77ff8a64 ;  /* 0x8800759cff087424 */ /* 0x000fe400078e00ff */
[----:B------:R-:W-:Y:S02]  /*01f0*/  IMAD.MOV.U32 R9, RZ, RZ, 0x7e37e43c ;  /* 0x7e37e43cff097424 */ /* 0x000fe400078e00ff */
[----:B------:R-:W-:-:S07]  /*0200*/  IMAD.U32 R5, RZ, RZ, UR6 ;  /* 0x00000006ff057e24 */ /* 0x000fce000f8e00ff */
.L_x_5:
[----:B------:R-:W0:Y:S01]  /*0210*/  LDCU.64 UR6, c[0x3][UR12+-0x20] ;  /* 0x00fffc000c0677ac */ /* 0x000e220008000a00 */
[----:B------:R-:W1:Y:S01]  /*0220*/  LDCU.64 UR8, c[0x3][UR12+-0x18] ;  /* 0x00fffd000c0877ac */ /* 0x000e620008000a00 */
[C---:B0----5:R-:W-:Y:S01]  /*0230*/  DADD R10, R2.reuse, -UR6 ;  /* 0x80000006020a7e29 */ /* 0x061fe20008000000 */
[----:B------:R-:W0:Y:S01]  /*0240*/  LDCU.64 UR6, c[0x3][UR12+-0x10] ;  /* 0x00fffe000c0677ac */ /* 0x000e220008000a00 */
[----:B-1----:R-:W-:Y:S01]  /*0250*/  DADD R12, R2, -UR8 ;  /* 0x80000008020c7e29 */ /* 0x002fe20008000000 */
[----:B------:R-:W1:Y:S05]  /*0260*/  LDCU.64 UR8, c[0x3][UR12+-0x8] ;  /* 0x00ffff000c0877ac */ /* 0x000e6a0008000a00 */
[----:B------:R-:W-:-:S02]  /*0270*/  DMUL R10, R10, R10 ;  /* 0x0000000a0a0a7228 */ /* 0x000fc40000000000 */
[----:B------:R-:W-:-:S06]  /*0280*/  DMUL R12, R12, R12 ;  /* 0x0000000c0c0c7228 */ /* 0x000fcc0000000000 */
[----:B------:R-:W-:-:S06]  /*0290*/  DSETP.GEU.AND P5, PT, R10, R8, PT ;  /* 0x000000080a00722a */ /* 0x000fcc0003fae000 */
[----:B------:R-:W-:Y:S02]  /*02a0*/  FSEL R10, R10, R8, !P5 ;  /* 0x000000080a0a7208 */ /* 0x000fe40006800000 */
[----:B------:R-:W-:Y:S01]  /*02b0*/  FSEL R11, R11, R9, !P5 ;  /* 0x000000090b0b7208 */ /* 0x000fe20006800000 */
[----:B0-----:R-:W-:Y:S01]  /*02c0*/  DADD R8, R2, -UR6 ;  /* 0x8000000602087e29 */ /* 0x001fe20008000000 */
[----:B------:R-:W0:Y:S01]  /*02d0*/  LDCU.64 UR6, c[0x3][UR12] ;  /* 0x00c000000c0677ac */ /* 0x000e220008000a00 */
[----:B------:R-:W-:-:S03]  /*02e0*/  SEL R4, R6, R4, !P5 ;  /* 0x0000000406047207 */ /* 0x000fc60006800000 */
[----:B------:R-:W-:-:S03]  /*02f0*/  DSETP.GEU.AND P0, PT, R12, R10, PT ;  /* 0x0000000a0c00722a */ /* 0x000fc60003f0e000 */
[----:B------:R-:W-:-:S03]  /*0300*/  DMUL R8, R8, R8 ;  /* 0x0000000808087228 */ /* 0x000fc60000000000 */
[----:B------:R-:W-:Y:S02]  /*0310*/  FSEL R12, R12, R10, !P0 ;  /* 0x0000000a0c0c7208 */ /* 0x000fe40004000000 */
[----:B------:R-:W-:Y:S01]  /*0320*/  FSEL R13, R13, R11, !P0 ;  /* 0x0000000b0d0d7208 */ /* 0x000fe20004000000 */
[----:B-1----:R-:W-:Y:S01]  /*0330*/  DADD R10, R2, -UR8 ;  /* 0x80000008020a7e29 */ /* 0x002fe20008000000 */
[----:B------:R-:W1:Y:S04]  /*0340*/  LDCU.64 UR8, c[0x3][UR12+0x8] ;  /* 0x00c001000c0877ac */ /* 0x000e680008000a00 */
[----:B------:R-:W-:Y:S01]  /*0350*/  DSETP.GEU.AND P1, PT, R8, R12, PT ;  /* 0x0000000c0800722a */ /* 0x000fe20003f2e000 */
[----:B------:R-:W-:Y:S02]  /*0360*/  @!P0 VIADD R4, R6, 0x1 ;  /* 0x0000000106048836 */ /* 0x000fe40000000000 */
[----:B------:R-:W-:-:S03]  /*0370*/  DMUL R10, R10, R10 ;  /* 0x0000000a0a0a7228 */ /* 0x000fc60000000000 */
[----:B------:R-:W-:Y:S02]  /*0380*/  FSEL R12, R8, R12, !P1 ;  /* 0x0000000c080c7208 */ /* 0x000fe40004800000 */
[----:B------:R-:W-:Y:S01]  /*0390*/  FSEL R13, R9, R13, !P1 ;  /* 0x0000000d090d7208 */ /* 0x000fe20004800000 */
[----:B0-----:R-:W-:Y:S01]  /*03a0*/  DADD R8, R2, -UR6 ;  /* 0x8000000602087e29 */ /* 0x001fe20008000000 */
[----:B------:R-:W0:Y:S04]  /*03b0*/  LDCU.64 UR6, c[0x3][UR12+0x10] ;  /* 0x00c002000c0677ac */ /* 0x000e280008000a00 */
[----:B------:R-:W-:Y:S01]  /*03c0*/  DSETP.GEU.AND P2, PT, R10, R12, PT ;  /* 0x0000000c0a00722a */ /* 0x000fe20003f4e000 */
[----:B------:R-:W-:Y:S02]  /*03d0*/  @!P1 VIADD R4, R6, 0x2 ;  /* 0x0000000206049836 */ /* 0x000fe40000000000 */
[----:B------:R-:W-:-:S03]  /*03e0*/  DMUL R8, R8, R8 ;  /* 0x0000000808087228 */ /* 0x000fc60000000000 */
[----:B------:R-:W-:Y:S02]  /*03f0*/  FSEL R12, R10, R12, !P2 ;  /* 0x0000000c0a0c7208 */ /* 0x000fe40005000000 */
[----:B------:R-:W-:Y:S01]  /*0400*/  FSEL R13, R11, R13, !P2 ;  /* 0x0000000d0b0d7208 */ /* 0x000fe20005000000 */
[----:B-1----:R-:W-:Y:S01]  /*0410*/  DADD R10, R2, -UR8 ;  /* 0x80000008020a7e29 */ /* 0x002fe20008000000 */
[----:B------:R-:W1:Y:S04]  /*0420*/  LDCU.64 UR8, c[0x3][UR12+0x18] ;  /* 0x00c003000c0877ac */ /* 0x000e680008000a00 */
[----:B------:R-:W-:Y:S01]  /*0430*/  DSETP.GEU.AND P3, PT, R8, R12, PT ;  /* 0x0000000c0800722a */ /* 0x000fe20003f6e000 */
[----:B------:R-:W-:Y:S01]  /*0440*/  @!P2 VIADD R4, R6, 0x3 ;  /* 0x000000030604a836 */ /* 0x000fe20000000000 */
[----:B------:R-:W-:Y:S01]  /*0450*/  UIADD3 UR12, UPT, UPT, UR12, 0x40, URZ ;  /* 0x000000400c0c7890 */ /* 0x000fe2000fffe0ff */
[----:B------:R-:W-:-:S03]  /*0460*/  DMUL R10, R10, R10 ;  /* 0x0000000a0a0a7228 */ /* 0x000fc60000000000 */
[----:B------:R-:W-:Y:S02]  /*0470*/  FSEL R12, R8, R12, !P3 ;  /* 0x0000000c080c7208 */ /* 0x000fe40005800000 */
[----:B------:R-:W-:Y:S01]  /*0480*/  FSEL R13, R9, R13, !P3 ;  /* 0x0000000d090d7208 */ /* 0x000fe20005800000 */
[----:B0-----:R-:W-:-:S05]  /*0490*/  DADD R8, R2, -UR6 ;  /* 0x8000000602087e29 */ /* 0x001fca0008000000 */
[----:B------:R-:W-:Y:S01]  /*04a0*/  DSETP.GEU.AND P4, PT, R10, R12, PT ;  /* 0x0000000c0a00722a */ /* 0x000fe20003f8e000 */
[----:B------:R-:W-:Y:S02]  /*04b0*/  @!P3 VIADD R4, R6, 0x4 ;  /* 0x000000040604b836 */ /* 0x000fe40000000000 */
[----:B------:R-:W-:-:S03]  /*04c0*/  DMUL R8, R8, R8 ;  /* 0x0000000808087228 */ /* 0x000fc60000000000 */
[----:B------:R-:W-:Y:S02]  /*04d0*/  FSEL R12, R10, R12, !P4 ;  /* 0x0000000c0a0c7208 */ /* 0x000fe40006000000 */
[----:B------:R-:W-:Y:S01]  /*04e0*/  FSEL R13, R11, R13, !P4 ;  /* 0x0000000d0b0d7208 */ /* 0x000fe20006000000 */
[----:B-1----:R-:W-:-:S05]  /*04f0*/  DADD R10, R2, -UR8 ;  /* 0x80000008020a7e29 */ /* 0x002fca0008000000 */
[----:B------:R-:W-:Y:S01]  /*0500*/  DSETP.GEU.AND P5, PT, R8, R12, PT ;  /* 0x0000000c0800722a */ /* 0x000fe20003fae000 */
[----:B------:R-:W-:Y:S02]  /*0510*/  @!P4 VIADD R4, R6, 0x5 ;  /* 0x000000050604c836 */ /* 0x000fe40000000000 */
[----:B------:R-:W-:-:S03]  /*0520*/  DMUL R10, R10, R10 ;  /* 0x0000000a0a0a7228 */ /* 0x000fc60000000000 */
[----:B------:R-:W-:Y:S02]  /*0530*/  FSEL R8, R8, R12, !P5 ;  /* 0x0000000c08087208 */ /* 0x000fe40006800000 */
[----:B------:R-:W-:-:S06]  /*0540*/  FSEL R9, R9, R13, !P5 ;  /* 0x0000000d09097208 */ /* 0x000fcc0006800000 */
[----:B------:R-:W-:Y:S01]  /*0550*/  DSETP.GEU.AND P0, PT, R10, R8, PT ;  /* 0x000000080a00722a */ /* 0x000fe20003f0e000 */
[----:B------:R-:W-:-:S05]  /*0560*/  @!P5 VIADD R4, R6, 0x6 ;  /* 0x000000060604d836 */ /* 0x000fca0000000000 */
[----:B------:R-:W-:Y:S02]  /*0570*/  FSEL R8, R10, R8, !P0 ;  /* 0x000000080a087208 */ /* 0x000fe40004000000 */
[----:B------:R-:W-:-:S06]  /*0580*/  FSEL R9, R11, R9, !P0 ;  /* 0x000000090b097208 */ /* 0x000fcc0004000000 */
[C---:B------:R-:W-:Y:S02]  /*0590*/  @!P0 VIADD R4, R6.reuse, 0x7 ;  /* 0x0000000706048836 */ /* 0x040fe40000000000 */
[----:B------:R-:W-:-:S05]  /*05a0*/  VIADD R6, R6, 0x8 ;  /* 0x0000000806067836 */ /* 0x000fca0000000000 */
[----:B------:R-:W-:-:S13]  /*05b0*/  ISETP.NE.AND P1, PT, R6, R5, PT ;  /* 0x000000050600720c */ /* 0x000fda0003f25270 */
[----:B------:R-:W-:Y:S05]  /*05c0*/  @P1 BRA `(.L_x_5) ;  /* 0xfffffffc00101947 */ /* 0x000fea000383ffff */
.L_x_4:
[----:B------:R-:W-:Y:S05]  /*05d0*/  BRA.U !UP1, `(.L_x_3) ;  /* 0x00000005090c7547 */ /* 0x000fea000b800000 */
[----:B------:R-:W-:Y:S02]  /*05e0*/  UISETP.GE.U32.AND UP0, UPT, UR5, 0x4, UPT ;  /* 0x000000040500788c */ /* 0x000fe4000bf06070 */
[----:B------:R-:W-:-:S04]  /*05f0*/  ULOP3.LUT UR6, UR4, 0x3, URZ, 0xc0, !UPT ;  /* 0x0000000304067892 */ /* 0x000fc8000f8ec0ff */
[----:B------:R-:W-:-:S03]  /*0600*/  UISETP.NE.AND UP1, UPT, UR6, URZ, UPT ;  /* 0x000000ff0600728c */ /* 0x000fc6000bf25270 */
[----:B------:R-:W-:Y:S08]  /*0610*/  BRA.U !UP0, `(.L_x_6) ;  /* 0x00000001087c7547 */ /* 0x000ff0000b800000 */
[----:B------:R-:W-:-:S04]  /*0620*/  IMAD.MOV.U32 R16, RZ, RZ, 0x8 ;  /* 0x00000008ff107424 */ /* 0x000fc800078e00ff */
[----:B------:R-:W-:-:S04]  /*0630*/  IMAD R16, R5, 0x8, R16 ;  /* 0x0000000805107824 */ /* 0x000fc800078e0210 */
[----:B------:R-:W0:Y:S08]  /*0640*/  LDC.64 R6, c[0x3][R16] ;  /* 0x00c0000010067b82 */ /* 0x000e300000000a00 */
[----:B------:R-:W1:Y:S08]  /*0650*/  LDC.64 R10, c[0x3][R16+0x8] ;  /* 0x00c00200100a7b82 */ /* 0x000e700000000a00 */
[----:B------:R-:W2:Y:S01]  /*0660*/  LDC.64 R12, c[0x3][R16+0x10] ;  /* 0x00c00400100c7b82 */ /* 0x000ea20000000a00 */
[----:B0----5:R-:W-:-:S07]  /*0670*/  DADD R6, R2, -R6 ;  /* 0x0000000002067229 */ /* 0x021fce0000000806 */
[----:B------:R-:W0:Y:S01]  /*0680*/  LDC.64 R14, c[0x3][R16+0x18] ;  /* 0x00c00600100e7b82 */ /* 0x000e220000000a00 */
[----:B------:R-:W-:Y:S02]  /*0690*/  DMUL R6, R6, R6 ;  /* 0x0000000606067228 */ /* 0x000fe40000000000 */
[----:B-1----:R-:W-:-:S06]  /*06a0*/  DADD R10, R2, -R10 ;  /* 0x00000000020a7229 */ /* 0x002fcc000000080a */
[----:B------:R-:W-:Y:S02]  /*06b0*/  DSETP.GEU.AND P0, PT, R6, R8, PT ;  /* 0x000000080600722a */ /* 0x000fe40003f0e000 */
[----:B------:R-:W-:Y:S02]  /*06c0*/  DMUL R10, R10, R10 ;  /* 0x0000000a0a0a7228 */ /* 0x000fe40000000000 */
[C---:B--2---:R-:W-:Y:S02]  /*06d0*/  DADD R12, R2.reuse, -R12 ;  /* 0x00000000020c7229 */ /* 0x044fe4000000080c */
[----:B------:R-:W-:Y:S02]  /*06e0*/  FSEL R6, R6, R8, !P0 ;  /* 0x0000000806067208 */ /* 0x000fe40004000000 */
[----:B------:R-:W-:Y:S01]  /*06f0*/  FSEL R7, R7, R9, !P0 ;  /* 0x0000000907077208 */ /* 0x000fe20004000000 */
[----:B0-----:R-:W-:Y:S01]  /*0700*/  DADD R14, R2, -R14 ;  /* 0x00000000020e7229 */ /* 0x001fe2000000080e */
[----:B------:R-:W-:-:S02]  /*0710*/  SEL R4, R5, R4, !P0 ;  /* 0x0000000405047207 */ /* 0x000fc40004000000 */
[----:B------:R-:W-:Y:S02]  /*0720*/  DMUL R12, R12, R12 ;  /* 0x0000000c0c0c7228 */ /* 0x000fe40000000000 */
[----:B------:R-:W-:-:S03]  /*0730*/  DSETP.GEU.AND P1, PT, R10, R6, PT ;  /* 0x000000060a00722a */ /* 0x000fc60003f2e000 */
[----:B------:R-:W-:-:S03]  /*0740*/  DMUL R14, R14, R14 ;  /* 0x0000000e0e0e7228 */ /* 0x000fc60000000000 */
[----:B------:R-:W-:Y:S02]  /*0750*/  FSEL R6, R10, R6, !P1 ;  /* 0x000000060a067208 */ /* 0x000fe40004800000 */
[----:B------:R-:W-:-:S06]  /*0760*/  FSEL R7, R11, R7, !P1 ;  /* 0x000000070b077208 */ /* 0x000fcc0004800000 */
[----:B------:R-:W-:Y:S01]  /*0770*/  DSETP.GEU.AND P2, PT, R12, R6, PT ;  /* 0x000000060c00722a */ /* 0x000fe20003f4e000 */
[----:B------:R-:W-:-:S05]  /*0780*/  @!P1 VIADD R4, R5, 0x1 ;  /* 0x0000000105049836 */ /* 0x000fca0000000000 */
[----:B------:R-:W-:Y:S02]  /*0790*/  FSEL R6, R12, R6, !P2 ;  /* 0x000000060c067208 */ /* 0x000fe40005000000 */
[----:B------:R-:W-:-:S06]  /*07a0*/  FSEL R7, R13, R7, !P2 ;  /* 0x000000070d077208 */ /* 0x000fcc0005000000 */
[----:B------:R-:W-:Y:S01]  /*07b0*/  DSETP.GEU.AND P3, PT, R14, R6, PT ;  /* 0x000000060e00722a */ /* 0x000fe20003f6e000 */
[----:B------:R-:W-:-:S05]  /*07c0*/  @!P2 VIADD R4, R5, 0x2 ;  /* 0x000000020504a836 */ /* 0x000fca0000000000 */
[----:B------:R-:W-:Y:S02]  /*07d0*/  FSEL R8, R14, R6, !P3 ;  /* 0x000000060e087208 */ /* 0x000fe40005800000 */
[----:B------:R-:W-:-:S06]  /*07e0*/  FSEL R9, R15, R7, !P3 ;  /* 0x000000070f097208 */ /* 0x000fcc0005800000 */
[C---:B------:R-:W-:Y:S02]  /*07f0*/  @!P3 VIADD R4, R5.reuse, 0x3 ;  /* 0x000000030504b836 */ /* 0x040fe40000000000 */
[----:B------:R-:W-:-:S07]  /*0800*/  VIADD R5, R5, 0x4 ;  /* 0x0000000405057836 */ /* 0x000fce0000000000 */
.L_x_6:
[----:B------:R-:W-:Y:S05]  /*0810*/  BRA.U !UP1, `(.L_x_3) ;  /* 0x00000001097c7547 */ /* 0x000fea000b800000 */
[----:B------:R-:W-:Y:S02]  /*0820*/  UISETP.NE.AND UP0, UPT, UR6, 0x1, UPT ;  /* 0x000000010600788c */ /* 0x000fe4000bf05270 */
[----:B------:R-:W-:-:S04]  /*0830*/  ULOP3.LUT UR4, UR4, 0x1, URZ, 0xc0, !UPT ;  /* 0x0000000104047892 */ /* 0x000fc8000f8ec0ff */
[----:B------:R-:W-:-:S03]  /*0840*/  UISETP.NE.U32.AND UP1, UPT, UR4, 0x1, UPT ;  /* 0x000000010400788c */ /* 0x000fc6000bf25070 */
[----:B------:R-:W-:Y:S08]  /*0850*/  BRA.U !UP0, `(.L_x_7) ;  /* 0x0000000108447547 */ /* 0x000ff0000b800000 */
[----:B------:R-:W-:-:S04]  /*0860*/  IMAD.MOV.U32 R6, RZ, RZ, 0x8 ;  /* 0x00000008ff067424 */ /* 0x000fc800078e00ff */
[----:B------:R-:W-:-:S04]  /*0870*/  IMAD R12, R5, 0x8, R6 ;  /* 0x00000008050c7824 */ /* 0x000fc800078e0206 */
[----:B------:R-:W0:Y:S08]  /*0880*/  LDC.64 R6, c[0x3][R12] ;  /* 0x00c000000c067b82 */ /* 0x000e300000000a00 */
[----:B------:R-:W1:Y:S01]  /*0890*/  LDC.64 R10, c[0x3][R12+0x8] ;  /* 0x00c002000c0a7b82 */ /* 0x000e620000000a00 */
[----:B0----5:R-:W-:-:S08]  /*08a0*/  DADD R6, R2, -R6 ;  /* 0x0000000002067229 */ /* 0x021fd00000000806 */
[----:B------:R-:W-:Y:S02]  /*08b0*/  DMUL R6, R6, R6 ;  /* 0x0000000606067228 */ /* 0x000fe40000000000 */
[----:B-1----:R-:W-:-:S06]  /*08c0*/  DADD R10, R2, -R10 ;  /* 0x00000000020a7229 */ /* 0x002fcc000000080a */
[----:B------:R-:W-:Y:S02]  /*08d0*/  DSETP.GEU.AND P0, PT, R6, R8, PT ;  /* 0x000000080600722a */ /* 0x000fe40003f0e000 */
[----:B------:R-:W-:-:S04]  /*08e0*/  DMUL R10, R10, R10 ;  /* 0x0000000a0a0a7228 */ /* 0x000fc80000000000 */
[----:B------:R-:W-:Y:S02]  /*08f0*/  FSEL R6, R6, R8, !P0 ;  /* 0x0000000806067208 */ /* 0x000fe40004000000 */
[----:B------:R-:W-:Y:S02]  /*0900*/  FSEL R7, R7, R9, !P0 ;  /* 0x0000000907077208 */ /* 0x000fe40004000000 */
[----:B------:R-:W-:-:S04]  /*0910*/  SEL R4, R5, R4, !P0 ;  /* 0x0000000405047207 */ /* 0x000fc80004000000 */
[----:B------:R-:W-:-:S06]  /*0920*/  DSETP.GEU.AND P1, PT, R10, R6, PT ;  /* 0x000000060a00722a */ /* 0x000fcc0003f2e000 */
[----:B------:R-:W-:Y:S02]  /*0930*/  FSEL R8, R10, R6, !P1 ;  /* 0x000000060a087208 */ /* 0x000fe40004800000 */
[----:B------:R-:W-:-:S06]  /*0940*/  FSEL R9, R11, R7, !P1 ;  /* 0x000000070b097208 */ /* 0x000fcc0004800000 */
[C---:B------:R-:W-:Y:S02]  /*0950*/  @!P1 VIADD R4, R5.reuse, 0x1 ;  /* 0x0000000105049836 */ /* 0x040fe40000000000 */
[----:B------:R-:W-:-:S07]  /*0960*/  VIADD R5, R5, 0x2 ;  /* 0x0000000205057836 */ /* 0x000fce0000000000 */
.L_x_7:
[----:B------:R-:W-:Y:S05]  /*0970*/  BRA.U UP1, `(.L_x_3) ;  /* 0x0000000101247547 */ /* 0x000fea000b800000 */
[----:B------:R-:W-:-:S04]  /*0980*/  IMAD.MOV.U32 R10, RZ, RZ, 0x8 ;  /* 0x00000008ff0a7424 */ /* 0x000fc800078e00ff */
[----:B------:R-:W-:-:S04]  /*0990*/  IMAD R10, R5, 0x8, R10 ;  /* 0x00000008050a7824 */ /* 0x000fc800078e020a */
[----:B------:R-:W0:Y:S02]  /*09a0*/  LDC.64 R6, c[0x3][R10] ;  /* 0x00c000000a067b82 */ /* 0x000e240000000a00 */
[----:B0----5:R-:W-:-:S08]  /*09b0*/  DADD R6, R2, -R6 ;  /* 0x0000000002067229 */ /* 0x021fd00000000806 */
[----:B------:R-:W-:-:S08]  /*09c0*/  DMUL R6, R6, R6 ;  /* 0x0000000606067228 */ /* 0x000fd00000000000 */
[----:B------:R-:W-:-:S06]  /*09d0*/  DSETP.GEU.AND P0, PT, R6, R8, PT ;  /* 0x000000080600722a */ /* 0x000fcc0003f0e000 */
[----:B------:R-:W-:Y:S02]  /*09e0*/  FSEL R8, R6, R8, !P0 ;  /* 0x0000000806087208 */ /* 0x000fe40004000000 */
[----:B------:R-:W-:Y:S02]  /*09f0*/  FSEL R9, R7, R9, !P0 ;  /* 0x0000000907097208 */ /* 0x000fe40004000000 */
[----:B------:R-:W-:-:S07]  /*0a00*/  SEL R4, R5, R4, !P0 ;  /* 0x0000000405047207 */ /* 0x000fce0004000000 */
.L_x_3:
[----:B-----5:R-:W0:Y:S08]  /*0a10*/  LDC.64 R2, c[0x0][0x388] ;  /* 0x0000e200ff027b82 */ /* 0x020e300000000a00 */
[----:B------:R-:W1:Y:S01]  /*0a20*/  LDC.64 R6, c[0x0][0x390] ;  /* 0x0000e400ff067b82 */ /* 0x000e620000000a00 */
[----:B0-----:R-:W-:-:S05]  /*0a30*/  IMAD.WIDE R2, R0, 0x4, R2 ;  /* 0x0000000400027825 */ /* 0x001fca00078e0202 */
[----:B------:R-:W-:Y:S01]  /*0a40*/  STG.E desc[UR10][R2.64], R4 ;  /* 0x0000000402007986 */ /* 0x000fe2000c10190a */
[----:B-1----:R-:W-:-:S05]  /*0a50*/  IMAD.WIDE R6, R0, 0x8, R6 ;  /* 0x0000000800067825 */ /* 0x002fca00078e0206 */
[----:B------:R-:W-:Y:S01]  /*0a60*/  STG.E.64 desc[UR10][R6.64], R8 ;  /* 0x0000000806007986 */ /* 0x000fe2000c101b0a */
[----:B------:R-:W-:Y:S05]  /*0a70*/  EXIT ;  /* 0x000000000000794d */ /* 0x000fea0003800000 */
.L_x_8:
        /* <DEDUP_REMOVED lines=16> */
.L_x_10:


//--------------------- .nv.shared._Z13reduce_kernelPKdPdi --------------------------
	.section	.nv.shared._Z13reduce_kernelPKdPdi,"aw",@nobits
	.sectionflags	@""
	.align	8
.nv.shared._Z13reduce_kernelPKdPdi:
	.zero		9216


//--------------------- .nv.shared.reserved.0     --------------------------
	.section	.nv.shared.reserved.0,"aw",@nobits
	.weak		__nv_reservedSMEM_offset_0_alias
	.size		__nv_reservedSMEM_offset_0_alias, 0, 64
	.other		__nv_reservedSMEM_offset_0_alias,@"STO_CUDA_RESERVED_SHARED STV_DEFAULT"
__nv_reservedSMEM_offset_0_alias:
	.zero		0
	.zero		64


//--------------------- .nv.constant0._Z13reduce_kernelPKdPdi --------------------------
	.section	.nv.constant0._Z13reduce_kernelPKdPdi,"a",@progbits
	.sectionflags	@""
	.align	4
.nv.constant0._Z13reduce_kernelPKdPdi:
	.zero		916


//--------------------- .nv.constant0._Z25assignment_step_1d_kernelPKdPiPdii --------------------------
	.section	.nv.constant0._Z25assignment_step_1d_kernelPKdPiPdii,"a",@progbits
	.sectionflags	@""
	.align	4
.nv.constant0._Z25assignment_step_1d_kernelPKdPiPdii:
	.zero		928


//--------------------- SYMBOLS --------------------------

	.type		.nv.reservedSmem.offset0,@object
	.size		.nv.reservedSmem.offset0,0x4
	.type		.nv.reservedSmem.cap,@object
	.size		.nv.reservedSmem.cap,0x4
